//
// Generated by NVIDIA NVVM Compiler
//
// Compiler Build ID: CL-36424714
// Cuda compilation tools, release 13.0, V13.0.88
// Based on NVVM 20.0.0
//

.version 9.0
.target sm_100
.address_size 64

	// .globl	_Z11conv_kernelIiiLi31ELi31EEvPT_S1_PT0_ii
// _ZZ11conv_kernelIiiLi31ELi31EEvPT_S1_PT0_iiE3shm has been demoted

.visible .entry _Z11conv_kernelIiiLi31ELi31EEvPT_S1_PT0_ii(
	.param .u64 .ptr .align 1 _Z11conv_kernelIiiLi31ELi31EEvPT_S1_PT0_ii_param_0,
	.param .u64 .ptr .align 1 _Z11conv_kernelIiiLi31ELi31EEvPT_S1_PT0_ii_param_1,
	.param .u64 .ptr .align 1 _Z11conv_kernelIiiLi31ELi31EEvPT_S1_PT0_ii_param_2,
	.param .u32 _Z11conv_kernelIiiLi31ELi31EEvPT_S1_PT0_ii_param_3,
	.param .u32 _Z11conv_kernelIiiLi31ELi31EEvPT_S1_PT0_ii_param_4
)
{
	.reg .pred 	%p<9>;
	.reg .b32 	%r<181>;
	.reg .b64 	%rd<25>;
	// demoted variable
	.shared .align 4 .b8 _ZZ11conv_kernelIiiLi31ELi31EEvPT_S1_PT0_iiE3shm[3844];
	ld.param.u64 	%rd7, [_Z11conv_kernelIiiLi31ELi31EEvPT_S1_PT0_ii_param_0];
	ld.param.u64 	%rd9, [_Z11conv_kernelIiiLi31ELi31EEvPT_S1_PT0_ii_param_1];
	ld.param.u64 	%rd8, [_Z11conv_kernelIiiLi31ELi31EEvPT_S1_PT0_ii_param_2];
	ld.param.u32 	%r40, [_Z11conv_kernelIiiLi31ELi31EEvPT_S1_PT0_ii_param_3];
	ld.param.u32 	%r41, [_Z11conv_kernelIiiLi31ELi31EEvPT_S1_PT0_ii_param_4];
	cvta.to.global.u64 	%rd1, %rd9;
	mov.u32 	%r1, %tid.x;
	setp.gt.u32 	%p1, %r1, 960;
	@%p1 bra 	$L__BB0_7;
	mov.u32 	%r2, %ntid.x;
	add.s32 	%r42, %r1, %r2;
	max.u32 	%r43, %r42, 961;
	setp.lt.u32 	%p2, %r42, 961;
	selp.u32 	%r44, 1, 0, %p2;
	add.s32 	%r45, %r42, %r44;
	sub.s32 	%r46, %r43, %r45;
	div.u32 	%r47, %r46, %r2;
	add.s32 	%r3, %r47, %r44;
	and.b32  	%r48, %r3, 3;
	setp.eq.s32 	%p3, %r48, 3;
	mov.u32 	%r177, %r1;
	@%p3 bra 	$L__BB0_4;
	add.s32 	%r49, %r3, 1;
	and.b32  	%r50, %r49, 3;
	shl.b32 	%r51, %r1, 2;
	mov.u32 	%r52, _ZZ11conv_kernelIiiLi31ELi31EEvPT_S1_PT0_iiE3shm;
	add.s32 	%r171, %r52, %r51;
	shl.b32 	%r5, %r2, 2;
	mul.wide.u32 	%rd10, %r1, 4;
	add.s64 	%rd24, %rd1, %rd10;
	mul.wide.u32 	%rd3, %r2, 4;
	neg.s32 	%r170, %r50;
	mad.lo.s32 	%r177, %r2, %r50, %r1;
$L__BB0_3:
	.pragma "nounroll";
	ld.global.u32 	%r53, [%rd24];
	st.shared.u32 	[%r171], %r53;
	add.s32 	%r171, %r171, %r5;
	add.s64 	%rd24, %rd24, %rd3;
	add.s32 	%r170, %r170, 1;
	setp.ne.s32 	%p4, %r170, 0;
	@%p4 bra 	$L__BB0_3;
$L__BB0_4:
	setp.lt.u32 	%p5, %r3, 3;
	@%p5 bra 	$L__BB0_7;
	shl.b32 	%r54, %r2, 1;
	add.s32 	%r176, %r177, %r54;
	shl.b32 	%r14, %r2, 2;
	mad.lo.s32 	%r175, %r2, 3, %r177;
	add.s32 	%r174, %r2, %r177;
	shl.b32 	%r55, %r177, 2;
	mov.u32 	%r56, _ZZ11conv_kernelIiiLi31ELi31EEvPT_S1_PT0_iiE3shm;
	add.s32 	%r173, %r56, %r55;
	shl.b32 	%r18, %r2, 4;
	shl.b32 	%r19, %r2, 3;
	mul.lo.s32 	%r20, %r2, 12;
$L__BB0_6:
	mul.wide.u32 	%rd11, %r177, 4;
	add.s64 	%rd12, %rd1, %rd11;
	ld.global.u32 	%r57, [%rd12];
	st.shared.u32 	[%r173], %r57;
	add.s32 	%r58, %r177, %r2;
	mul.wide.u32 	%rd13, %r174, 4;
	add.s64 	%rd14, %rd1, %rd13;
	ld.global.u32 	%r59, [%rd14];
	add.s32 	%r60, %r173, %r14;
	st.shared.u32 	[%r60], %r59;
	add.s32 	%r61, %r58, %r2;
	mul.wide.u32 	%rd15, %r176, 4;
	add.s64 	%rd16, %rd1, %rd15;
	ld.global.u32 	%r62, [%rd16];
	add.s32 	%r63, %r173, %r19;
	st.shared.u32 	[%r63], %r62;
	add.s32 	%r64, %r61, %r2;
	mul.wide.u32 	%rd17, %r175, 4;
	add.s64 	%rd18, %rd1, %rd17;
	ld.global.u32 	%r65, [%rd18];
	add.s32 	%r66, %r173, %r20;
	st.shared.u32 	[%r66], %r65;
	add.s32 	%r177, %r64, %r2;
	add.s32 	%r176, %r176, %r14;
	add.s32 	%r175, %r175, %r14;
	add.s32 	%r174, %r174, %r14;
	add.s32 	%r173, %r173, %r18;
	setp.lt.u32 	%p6, %r177, 961;
	@%p6 bra 	$L__BB0_6;
$L__BB0_7:
	bar.sync 	0;
	add.s32 	%r67, %r40, -30;
	add.s32 	%r31, %r41, -30;
	mov.u32 	%r68, %ctaid.x;
	mov.u32 	%r69, %ntid.x;
	mad.lo.s32 	%r32, %r68, %r69, %r1;
	mul.lo.s32 	%r70, %r31, %r67;
	setp.ge.s32 	%p7, %r32, %r70;
	@%p7 bra 	$L__BB0_11;
	div.s32 	%r73, %r32, %r31;
	mul.lo.s32 	%r74, %r73, %r31;
	sub.s32 	%r75, %r32, %r74;
	mad.lo.s32 	%r178, %r73, %r41, %r75;
	cvta.to.global.u64 	%rd6, %rd7;
	mov.b32 	%r180, 0;
	mov.b32 	%r179, 60;
$L__BB0_9:
	mov.u32 	%r76, _ZZ11conv_kernelIiiLi31ELi31EEvPT_S1_PT0_iiE3shm;
	add.s32 	%r77, %r76, %r179;
	ld.shared.u32 	%r78, [%r77+-60];
	mul.wide.s32 	%rd19, %r178, 4;
	add.s64 	%rd20, %rd6, %rd19;
	ld.global.u32 	%r79, [%rd20];
	mad.lo.s32 	%r80, %r79, %r78, %r180;
	ld.shared.u32 	%r81, [%r77+-56];
	ld.global.u32 	%r82, [%rd20+4];
	mad.lo.s32 	%r83, %r82, %r81, %r80;
	ld.shared.u32 	%r84, [%r77+-52];
	ld.global.u32 	%r85, [%rd20+8];
	mad.lo.s32 	%r86, %r85, %r84, %r83;
	ld.shared.u32 	%r87, [%r77+-48];
	ld.global.u32 	%r88, [%rd20+12];
	mad.lo.s32 	%r89, %r88, %r87, %r86;
	ld.shared.u32 	%r90, [%r77+-44];
	ld.global.u32 	%r91, [%rd20+16];
	mad.lo.s32 	%r92, %r91, %r90, %r89;
	ld.shared.u32 	%r93, [%r77+-40];
	ld.global.u32 	%r94, [%rd20+20];
	mad.lo.s32 	%r95, %r94, %r93, %r92;
	ld.shared.u32 	%r96, [%r77+-36];
	ld.global.u32 	%r97, [%rd20+24];
	mad.lo.s32 	%r98, %r97, %r96, %r95;
	ld.shared.u32 	%r99, [%r77+-32];
	ld.global.u32 	%r100, [%rd20+28];
	mad.lo.s32 	%r101, %r100, %r99, %r98;
	ld.shared.u32 	%r102, [%r77+-28];
	ld.global.u32 	%r103, [%rd20+32];
	mad.lo.s32 	%r104, %r103, %r102, %r101;
	ld.shared.u32 	%r105, [%r77+-24];
	ld.global.u32 	%r106, [%rd20+36];
	mad.lo.s32 	%r107, %r106, %r105, %r104;
	ld.shared.u32 	%r108, [%r77+-20];
	ld.global.u32 	%r109, [%rd20+40];
	mad.lo.s32 	%r110, %r109, %r108, %r107;
	ld.shared.u32 	%r111, [%r77+-16];
	ld.global.u32 	%r112, [%rd20+44];
	mad.lo.s32 	%r113, %r112, %r111, %r110;
	ld.shared.u32 	%r114, [%r77+-12];
	ld.global.u32 	%r115, [%rd20+48];
	mad.lo.s32 	%r116, %r115, %r114, %r113;
	ld.shared.u32 	%r117, [%r77+-8];
	ld.global.u32 	%r118, [%rd20+52];
	mad.lo.s32 	%r119, %r118, %r117, %r116;
	ld.shared.u32 	%r120, [%r77+-4];
	ld.global.u32 	%r121, [%rd20+56];
	mad.lo.s32 	%r122, %r121, %r120, %r119;
	ld.shared.u32 	%r123, [%r77];
	ld.global.u32 	%r124, [%rd20+60];
	mad.lo.s32 	%r125, %r124, %r123, %r122;
	ld.shared.u32 	%r126, [%r77+4];
	ld.global.u32 	%r127, [%rd20+64];
	mad.lo.s32 	%r128, %r127, %r126, %r125;
	ld.shared.u32 	%r129, [%r77+8];
	ld.global.u32 	%r130, [%rd20+68];
	mad.lo.s32 	%r131, %r130, %r129, %r128;
	ld.shared.u32 	%r132, [%r77+12];
	ld.global.u32 	%r133, [%rd20+72];
	mad.lo.s32 	%r134, %r133, %r132, %r131;
	ld.shared.u32 	%r135, [%r77+16];
	ld.global.u32 	%r136, [%rd20+76];
	mad.lo.s32 	%r137, %r136, %r135, %r134;
	ld.shared.u32 	%r138, [%r77+20];
	ld.global.u32 	%r139, [%rd20+80];
	mad.lo.s32 	%r140, %r139, %r138, %r137;
	ld.shared.u32 	%r141, [%r77+24];
	ld.global.u32 	%r142, [%rd20+84];
	mad.lo.s32 	%r143, %r142, %r141, %r140;
	ld.shared.u32 	%r144, [%r77+28];
	ld.global.u32 	%r145, [%rd20+88];
	mad.lo.s32 	%r146, %r145, %r144, %r143;
	ld.shared.u32 	%r147, [%r77+32];
	ld.global.u32 	%r148, [%rd20+92];
	mad.lo.s32 	%r149, %r148, %r147, %r146;
	ld.shared.u32 	%r150, [%r77+36];
	ld.global.u32 	%r151, [%rd20+96];
	mad.lo.s32 	%r152, %r151, %r150, %r149;
	ld.shared.u32 	%r153, [%r77+40];
	ld.global.u32 	%r154, [%rd20+100];
	mad.lo.s32 	%r155, %r154, %r153, %r152;
	ld.shared.u32 	%r156, [%r77+44];
	ld.global.u32 	%r157, [%rd20+104];
	mad.lo.s32 	%r158, %r157, %r156, %r155;
	ld.shared.u32 	%r159, [%r77+48];
	ld.global.u32 	%r160, [%rd20+108];
	mad.lo.s32 	%r161, %r160, %r159, %r158;
	ld.shared.u32 	%r162, [%r77+52];
	ld.global.u32 	%r163, [%rd20+112];
	mad.lo.s32 	%r164, %r163, %r162, %r161;
	ld.shared.u32 	%r165, [%r77+56];
	ld.global.u32 	%r166, [%rd20+116];
	mad.lo.s32 	%r167, %r166, %r165, %r164;
	ld.shared.u32 	%r168, [%r77+60];
	ld.global.u32 	%r169, [%rd20+120];
	mad.lo.s32 	%r180, %r169, %r168, %r167;
	add.s32 	%r179, %r179, 124;
	add.s32 	%r178, %r178, %r41;
	setp.ne.s32 	%p8, %r179, 3904;
	@%p8 bra 	$L__BB0_9;
	cvta.to.global.u64 	%rd21, %rd8;
	mul.wide.s32 	%rd22, %r32, 4;
	add.s64 	%rd23, %rd21, %rd22;
	st.global.u32 	[%rd23], %r180;
$L__BB0_11:
	ret;

}


// ===== COMPILED SASS (sm_100) =====

	.target	sm_100

	.elftype	@"ET_EXEC"


//--------------------- .note.nv.tkinfo           --------------------------
	.section	.note.nv.tkinfo,"",@"SHT_NOTE"
	.sectionflags	@"SHF_NOTE_NV_TKINFO"
	.tkinfo
        /*0018*/ 	.word	0x00000002
        /*0030*/ 	.string	""
        /*0030*/ 	.string	"ptxas"
        /*0030*/ 	.string	"Cuda compilation tools, release 13.0, V13.0.88"
        /*0030*/ 	.string	"Build cuda_13.0.r13.0/compiler.36424714_0"
        /*0030*/ 	.string	"-arch sm_100 -m 64 "



//--------------------- .note.nv.cuinfo           --------------------------
	.section	.note.nv.cuinfo,"",@"SHT_NOTE"
	.sectionflags	@"SHF_NOTE_NV_CUINFO"
        /*0018*/ 	.short	0x0002
        /*001a*/ 	.short	0x0064
        /*001c*/ 	.short	0x0082
	.zero		2


//--------------------- .nv.info                  --------------------------
	.section	.nv.info,"",@"SHT_CUDA_INFO"
	.align	4


	//----- nvinfo : EIATTR_REGCOUNT
	.align		4
        /*0000*/ 	.byte	0x04, 0x2f
        /*0002*/ 	.short	(.L_1 - .L_0)
	.align		4
.L_0:
        /*0004*/ 	.word	index@(_Z11conv_kernelIiiLi31ELi31EEvPT_S1_PT0_ii)
        /*0008*/ 	.word	0x0000001f


	//----- nvinfo : EIATTR_FRAME_SIZE
	.align		4
.L_1:
        /*000c*/ 	.byte	0x04, 0x11
        /*000e*/ 	.short	(.L_3 - .L_2)
	.align		4
.L_2:
        /*0010*/ 	.word	index@(_Z11conv_kernelIiiLi31ELi31EEvPT_S1_PT0_ii)
        /*0014*/ 	.word	0x00000000


	//----- nvinfo : EIATTR_MIN_STACK_SIZE
	.align		4
.L_3:
        /*0018*/ 	.byte	0x04, 0x12
        /*001a*/ 	.short	(.L_5 - .L_4)
	.align		4
.L_4:
        /*001c*/ 	.word	index@(_Z11conv_kernelIiiLi31ELi31EEvPT_S1_PT0_ii)
        /*0020*/ 	.word	0x00000000
.L_5:


//--------------------- .nv.compat                --------------------------
	.section	.nv.compat,"",@"SHT_CUDA_COMPAT_INFO"
	.align	4
        /*0000*/ 	.byte	0x02, 0x09, 0x00, 0x00, 0x02, 0x02, 0x01, 0x00, 0x02, 0x05, 0x05, 0x00, 0x03, 0x07, 0x01, 0x01
        /*0010*/ 	.byte	0x02, 0x03, 0x00, 0x00, 0x02, 0x06, 0x01, 0x00, 0x04, 0x0b, 0x08, 0x00, 0x09, 0x00, 0x00, 0x00
        /*0020*/ 	.byte	0x00, 0x00, 0x00, 0x00


//--------------------- .nv.info._Z11conv_kernelIiiLi31ELi31EEvPT_S1_PT0_ii --------------------------
	.section	.nv.info._Z11conv_kernelIiiLi31ELi31EEvPT_S1_PT0_ii,"",@"SHT_CUDA_INFO"
	.sectionflags	@""
	.align	4


	//----- nvinfo : EIATTR_CUDA_API_VERSION
	.align		4
        /*0000*/ 	.byte	0x04, 0x37
        /*0002*/ 	.short	(.L_7 - .L_6)
.L_6:
        /*0004*/ 	.word	0x00000082


	//----- nvinfo : EIATTR_KPARAM_INFO
	.align		4
.L_7:
        /*0008*/ 	.byte	0x04, 0x17
        /*000a*/ 	.short	(.L_9 - .L_8)
.L_8:
        /*000c*/ 	.word	0x00000000
        /*0010*/ 	.short	0x0004
        /*0012*/ 	.short	0x001c
        /*0014*/ 	.byte	0x00, 0xf0, 0x11, 0x00


	//----- nvinfo : EIATTR_KPARAM_INFO
	.align		4
.L_9:
        /*0018*/ 	.byte	0x04, 0x17
        /*001a*/ 	.short	(.L_11 - .L_10)
.L_10:
        /*001c*/ 	.word	0x00000000
        /*0020*/ 	.short	0x0003
        /*0022*/ 	.short	0x0018
        /*0024*/ 	.byte	0x00, 0xf0, 0x11, 0x00


	//----- nvinfo : EIATTR_KPARAM_INFO
	.align		4
.L_11:
        /*0028*/ 	.byte	0x04, 0x17
        /*002a*/ 	.short	(.L_13 - .L_12)
.L_12:
        /*002c*/ 	.word	0x00000000
        /*0030*/ 	.short	0x0002
        /*0032*/ 	.short	0x0010
        /*0034*/ 	.byte	0x00, 0xf5, 0x21, 0x00


	//----- nvinfo : EIATTR_KPARAM_INFO
	.align		4
.L_13:
        /*0038*/ 	.byte	0x04, 0x17
        /*003a*/ 	.short	(.L_15 - .L_14)
.L_14:
        /*003c*/ 	.word	0x00000000
        /*0040*/ 	.short	0x0001
        /*0042*/ 	.short	0x0008
        /*0044*/ 	.byte	0x00, 0xf5, 0x21, 0x00


	//----- nvinfo : EIATTR_KPARAM_INFO
	.align		4
.L_15:
        /*0048*/ 	.byte	0x04, 0x17
        /*004a*/ 	.short	(.L_17 - .L_16)
.L_16:
        /*004c*/ 	.word	0x00000000
        /*0050*/ 	.short	0x0000
        /*0052*/ 	.short	0x0000
        /*0054*/ 	.byte	0x00, 0xf5, 0x21, 0x00


	//----- nvinfo : EIATTR_SPARSE_MMA_MASK
	.align		4
.L_17:
        /*0058*/ 	.byte	0x03, 0x50
        /*005a*/ 	.short	0x0000


	//----- nvinfo : EIATTR_MAXREG_COUNT
	.align		4
        /*005c*/ 	.byte	0x03, 0x1b
        /*005e*/ 	.short	0x00ff


	//----- nvinfo : EIATTR_NUM_BARRIERS
	.align		4
        /*0060*/ 	.byte	0x02, 0x4c
        /*0062*/ 	.byte	0x01
	.zero		1


	//----- nvinfo : EIATTR_MERCURY_ISA_VERSION
	.align		4
        /*0064*/ 	.byte	0x03, 0x5f
        /*0066*/ 	.short	0x0101


	//----- nvinfo : EIATTR_VRC_CTA_INIT_COUNT
	.align		4
        /*0068*/ 	.byte	0x02, 0x4a
	.zero		1
	.zero		1


	//----- nvinfo : EIATTR_EXIT_INSTR_OFFSETS
	.align		4
        /*006c*/ 	.byte	0x04, 0x1c
        /*006e*/ 	.short	(.L_19 - .L_18)


	//   ....[0]....
.L_18:
        /*0070*/ 	.word	0x00000610


	//   ....[1]....
        /*0074*/ 	.word	0x00000e90


	//----- nvinfo : EIATTR_CRS_STACK_SIZE
	.align		4
.L_19:
        /*0078*/ 	.byte	0x04, 0x1e
        /*007a*/ 	.short	(.L_21 - .L_20)
.L_20:
        /*007c*/ 	.word	0x00000000


	//----- nvinfo : EIATTR_CBANK_PARAM_SIZE
	.align		4
.L_21:
        /*0080*/ 	.byte	0x03, 0x19
        /*0082*/ 	.short	0x0020


	//----- nvinfo : EIATTR_PARAM_CBANK
	.align		4
        /*0084*/ 	.byte	0x04, 0x0a
        /*0086*/ 	.short	(.L_23 - .L_22)
	.align		4
.L_22:
        /*0088*/ 	.word	index@(.nv.constant0._Z11conv_kernelIiiLi31ELi31EEvPT_S1_PT0_ii)
        /*008c*/ 	.short	0x0380
        /*008e*/ 	.short	0x0020


	//----- nvinfo : EIATTR_SW_WAR
	.align		4
.L_23:
        /*0090*/ 	.byte	0x04, 0x36
        /*0092*/ 	.short	(.L_25 - .L_24)
.L_24:
        /*0094*/ 	.word	0x00000008
.L_25:


//--------------------- .nv.callgraph             --------------------------
	.section	.nv.callgraph,"",@"SHT_CUDA_CALLGRAPH"
	.align	4
	.sectionentsize	8
	.align		4
        /*0000*/ 	.word	0x00000000
	.align		4
        /*0004*/ 	.word	0xffffffff
	.align		4
        /*0008*/ 	.word	0x00000000
	.align		4
        /*000c*/ 	.word	0xfffffffe
	.align		4
        /*0010*/ 	.word	0x00000000
	.align		4
        /*0014*/ 	.word	0xfffffffd
	.align		4
        /*0018*/ 	.word	0x00000000
	.align		4
        /*001c*/ 	.word	0xfffffffc


//--------------------- .text._Z11conv_kernelIiiLi31ELi31EEvPT_S1_PT0_ii --------------------------
	.section	.text._Z11conv_kernelIiiLi31ELi31EEvPT_S1_PT0_ii,"ax",@progbits
	.align	128
        .global         _Z11conv_kernelIiiLi31ELi31EEvPT_S1_PT0_ii
        .type           _Z11conv_kernelIiiLi31ELi31EEvPT_S1_PT0_ii,@function
        .size           _Z11conv_kernelIiiLi31ELi31EEvPT_S1_PT0_ii,(.L_x_8 - _Z11conv_kernelIiiLi31ELi31EEvPT_S1_PT0_ii)
        .other          _Z11conv_kernelIiiLi31ELi31EEvPT_S1_PT0_ii,@"STO_CUDA_ENTRY STV_DEFAULT"
_Z11conv_kernelIiiLi31ELi31EEvPT_S1_PT0_ii:
.text._Z11conv_kernelIiiLi31ELi31EEvPT_S1_PT0_ii:
[----:B------:R-:W-:Y:S01]  /*0000*/  LDC R1, c[0x0][0x37c] ;  /* 0x0000df00ff017b82 */ /* 0x000fe20000000800 */
[----:B------:R-:W0:Y:S01]  /*0010*/  S2R R0, SR_TID.X ;  /* 0x0000000000007919 */ /* 0x000e220000002100 */
[----:B------:R-:W1:Y:S01]  /*0020*/  LDCU.64 UR6, c[0x0][0x358] ;  /* 0x00006b00ff0677ac */ /* 0x000e620008000a00 */
[----:B------:R-:W-:Y:S01]  /*0030*/  BSSY.RECONVERGENT B0, `(.L_x_0) ;  /* 0x0000054000007945 */ /* 0x000fe20003800200 */
[----:B0-----:R-:W-:-:S13]  /*0040*/  ISETP.GT.U32.AND P0, PT, R0, 0x3c0, PT ;  /* 0x000003c00000780c */ /* 0x001fda0003f04070 */
[----:B-1----:R-:W-:Y:S05]  /*0050*/  @P0 BRA `(.L_x_1) ;  /* 0x0000000400440947 */ /* 0x002fea0003800000 */
[----:B------:R-:W0:Y:S01]  /*0060*/  LDC R3, c[0x0][0x360] ;  /* 0x0000d800ff037b82 */ /* 0x000e220000000800 */
[----:B------:R-:W-:Y:S01]  /*0070*/  BSSY.RECONVERGENT B1, `(.L_x_2) ;  /* 0x000002f000017945 */ /* 0x000fe20003800200 */
[----:B0-----:R-:W0:Y:S01]  /*0080*/  I2F.U32.RP R8, R3 ;  /* 0x0000000300087306 */ /* 0x001e220000209000 */
[----:B------:R-:W-:Y:S02]  /*0090*/  IADD3 R2, PT, PT, R0, R3, RZ ;  /* 0x0000000300027210 */ /* 0x000fe40007ffe0ff */
[----:B------:R-:W-:Y:S02]  /*00a0*/  ISETP.NE.U32.AND P2, PT, R3, RZ, PT ;  /* 0x000000ff0300720c */ /* 0x000fe40003f45070 */
[C---:B------:R-:W-:Y:S02]  /*00b0*/  ISETP.GE.U32.AND P0, PT, R2.reuse, 0x3c1, PT ;  /* 0x000003c10200780c */ /* 0x040fe40003f06070 */
[----:B------:R-:W-:Y:S01]  /*00c0*/  VIMNMX.U32 R7, PT, PT, R2, 0x3c1, !PT ;  /* 0x000003c102077848 */ /* 0x000fe20007fe0000 */
[----:B0-----:R-:W0:Y:S02]  /*00d0*/  MUFU.RCP R8, R8 ;  /* 0x0000000800087308 */ /* 0x001e240000001000 */
[----:B0-----:R-:W-:-:S06]  /*00e0*/  IADD3 R4, PT, PT, R8, 0xffffffe, RZ ;  /* 0x0ffffffe08047810 */ /* 0x001fcc0007ffe0ff */
[----:B------:R0:W1:Y:S02]  /*00f0*/  F2I.FTZ.U32.TRUNC.NTZ R5, R4 ;  /* 0x0000000400057305 */ /* 0x000064000021f000 */
[----:B0-----:R-:W-:Y:S01]  /*0100*/  HFMA2 R4, -RZ, RZ, 0, 0 ;  /* 0x00000000ff047431 */ /* 0x001fe200000001ff */
[----:B-1----:R-:W-:-:S05]  /*0110*/  IADD3 R6, PT, PT, RZ, -R5, RZ ;  /* 0x80000005ff067210 */ /* 0x002fca0007ffe0ff */
[----:B------:R-:W-:Y:S01]  /*0120*/  IMAD R9, R6, R3, RZ ;  /* 0x0000000306097224 */ /* 0x000fe200078e02ff */
[----:B------:R-:W-:-:S03]  /*0130*/  SEL R6, RZ, 0x1, P0 ;  /* 0x00000001ff067807 */ /* 0x000fc60000000000 */
[----:B------:R-:W-:Y:S01]  /*0140*/  IMAD.HI.U32 R5, R5, R9, R4 ;  /* 0x0000000905057227 */ /* 0x000fe200078e0004 */
[----:B------:R-:W-:-:S05]  /*0150*/  IADD3 R2, PT, PT, R7, -R2, -R6 ;  /* 0x8000000207027210 */ /* 0x000fca0007ffe806 */
[----:B------:R-:W-:-:S04]  /*0160*/  IMAD.HI.U32 R5, R5, R2, RZ ;  /* 0x0000000205057227 */ /* 0x000fc800078e00ff */
[----:B------:R-:W-:-:S04]  /*0170*/  IMAD.MOV R4, RZ, RZ, -R5 ;  /* 0x000000ffff047224 */ /* 0x000fc800078e0a05 */
[----:B------:R-:W-:-:S05]  /*0180*/  IMAD R2, R3, R4, R2 ;  /* 0x0000000403027224 */ /* 0x000fca00078e0202 */
[----:B------:R-:W-:-:S13]  /*0190*/  ISETP.GE.U32.AND P0, PT, R2, R3, PT ;  /* 0x000000030200720c */ /* 0x000fda0003f06070 */
[-C--:B------:R-:W-:Y:S02]  /*01a0*/  @P0 IADD3 R2, PT, PT, R2, -R3.reuse, RZ ;  /* 0x8000000302020210 */ /* 0x080fe40007ffe0ff */
[----:B------:R-:W-:Y:S02]  /*01b0*/  @P0 IADD3 R5, PT, PT, R5, 0x1, RZ ;  /* 0x0000000105050810 */ /* 0x000fe40007ffe0ff */
[----:B------:R-:W-:-:S13]  /*01c0*/  ISETP.GE.U32.AND P1, PT, R2, R3, PT ;  /* 0x000000030200720c */ /* 0x000fda0003f26070 */
[----:B------:R-:W-:Y:S02]  /*01d0*/  @P1 IADD3 R5, PT, PT, R5, 0x1, RZ ;  /* 0x0000000105051810 */ /* 0x000fe40007ffe0ff */
[----:B------:R-:W-:-:S05]  /*01e0*/  @!P2 LOP3.LUT R5, RZ, R3, RZ, 0x33, !PT ;  /* 0x00000003ff05a212 */ /* 0x000fca00078e33ff */
[----:B------:R-:W-:-:S05]  /*01f0*/  IMAD.IADD R6, R6, 0x1, R5 ;  /* 0x0000000106067824 */ /* 0x000fca00078e0205 */
[C---:B------:R-:W-:Y:S02]  /*0200*/  LOP3.LUT R2, R6.reuse, 0x3, RZ, 0xc0, !PT ;  /* 0x0000000306027812 */ /* 0x040fe400078ec0ff */
[----:B------:R-:W-:Y:S02]  /*0210*/  ISETP.GE.U32.AND P1, PT, R6, 0x3, PT ;  /* 0x000000030600780c */ /* 0x000fe40003f26070 */
[----:B------:R-:W-:Y:S02]  /*0220*/  ISETP.NE.AND P0, PT, R2, 0x3, PT ;  /* 0x000000030200780c */ /* 0x000fe40003f05270 */
[----:B------:R-:W-:-:S11]  /*0230*/  MOV R2, R0 ;  /* 0x0000000000027202 */ /* 0x000fd60000000f00 */
[----:B------:R-:W-:Y:S05]  /*0240*/  @!P0 BRA `(.L_x_3) ;  /* 0x0000000000448947 */ /* 0x000fea0003800000 */
[----:B------:R-:W0:Y:S01]  /*0250*/  S2UR UR5, SR_CgaCtaId ;  /* 0x00000000000579c3 */ /* 0x000e220000008800 */
[----:B------:R-:W-:Y:S01]  /*0260*/  IADD3 R6, PT, PT, R6, 0x1, RZ ;  /* 0x0000000106067810 */ /* 0x000fe20007ffe0ff */
[----:B------:R-:W-:-:S03]  /*0270*/  UMOV UR4, 0x400 ;  /* 0x0000040000047882 */ /* 0x000fc60000000000 */
[----:B------:R-:W-:-:S03]  /*0280*/  LOP3.LUT R6, R6, 0x3, RZ, 0xc0, !PT ;  /* 0x0000000306067812 */ /* 0x000fc600078ec0ff */
[----:B------:R-:W1:Y:S01]  /*0290*/  LDC.64 R4, c[0x0][0x388] ;  /* 0x0000e200ff047b82 */ /* 0x000e620000000a00 */
[C---:B------:R-:W-:Y:S01]  /*02a0*/  IADD3 R7, PT, PT, -R6.reuse, RZ, RZ ;  /* 0x000000ff06077210 */ /* 0x040fe20007ffe1ff */
[----:B------:R-:W-:Y:S01]  /*02b0*/  IMAD R2, R6, R3, R0 ;  /* 0x0000000306027224 */ /* 0x000fe200078e0200 */
[----:B0-----:R-:W-:-:S06]  /*02c0*/  ULEA UR4, UR5, UR4, 0x18 ;  /* 0x0000000405047291 */ /* 0x001fcc000f8ec0ff */
[C---:B------:R-:W-:Y:S01]  /*02d0*/  LEA R6, R0.reuse, UR4, 0x2 ;  /* 0x0000000400067c11 */ /* 0x040fe2000f8e10ff */
[----:B-1----:R-:W-:-:S07]  /*02e0*/  IMAD.WIDE.U32 R4, R0, 0x4, R4 ;  /* 0x0000000400047825 */ /* 0x002fce00078e0004 */
.L_x_4:
[----:B------:R0:W2:Y:S01]  /*02f0*/  LDG.E R9, desc[UR6][R4.64] ;  /* 0x0000000604097981 */ /* 0x0000a2000c1e1900 */
[----:B------:R-:W-:-:S04]  /*0300*/  IADD3 R7, PT, PT, R7, 0x1, RZ ;  /* 0x0000000107077810 */ /* 0x000fc80007ffe0ff */
[----:B------:R-:W-:Y:S01]  /*0310*/  ISETP.NE.AND P0, PT, R7, RZ, PT ;  /* 0x000000ff0700720c */ /* 0x000fe20003f05270 */
[C---:B0-----:R-:W-:Y:S01]  /*0320*/  IMAD.WIDE.U32 R4, R3.reuse, 0x4, R4 ;  /* 0x0000000403047825 */ /* 0x041fe200078e0004 */
[----:B--2---:R0:W-:Y:S03]  /*0330*/  STS [R6], R9 ;  /* 0x0000000906007388 */ /* 0x0041e60000000800 */
[----:B0-----:R-:W-:-:S08]  /*0340*/  IMAD R6, R3, 0x4, R6 ;  /* 0x0000000403067824 */ /* 0x001fd000078e0206 */
[----:B------:R-:W-:Y:S05]  /*0350*/  @P0 BRA `(.L_x_4) ;  /* 0xfffffffc00e40947 */ /* 0x000fea000383ffff */
.L_x_3:
[----:B------:R-:W-:Y:S05]  /*0360*/  BSYNC.RECONVERGENT B1 ;  /* 0x0000000000017941 */ /* 0x000fea0003800200 */
.L_x_2:
[----:B------:R-:W-:Y:S05]  /*0370*/  @!P1 BRA `(.L_x_1) ;  /* 0x00000000007c9947 */ /* 0x000fea0003800000 */
[----:B------:R-:W0:Y:S01]  /*0380*/  S2UR UR5, SR_CgaCtaId ;  /* 0x00000000000579c3 */ /* 0x000e220000008800 */
[----:B------:R-:W-:Y:S01]  /*0390*/  UMOV UR4, 0x400 ;  /* 0x0000040000047882 */ /* 0x000fe20000000000 */
[C---:B------:R-:W-:Y:S01]  /*03a0*/  LEA R14, R3.reuse, R2, 0x1 ;  /* 0x00000002030e7211 */ /* 0x040fe200078e08ff */
[----:B------:R-:W-:Y:S01]  /*03b0*/  IMAD R15, R3, 0x3, R2 ;  /* 0x00000003030f7824 */ /* 0x000fe200078e0202 */
[----:B------:R-:W-:-:S04]  /*03c0*/  IADD3 R16, PT, PT, R2, R3, RZ ;  /* 0x0000000302107210 */ /* 0x000fc80007ffe0ff */
[----:B------:R-:W1:Y:S01]  /*03d0*/  LDC.64 R4, c[0x0][0x388] ;  /* 0x0000e200ff047b82 */ /* 0x000e620000000a00 */
[----:B0-----:R-:W-:-:S06]  /*03e0*/  ULEA UR4, UR5, UR4, 0x18 ;  /* 0x0000000405047291 */ /* 0x001fcc000f8ec0ff */
[----:B------:R-:W-:-:S07]  /*03f0*/  LEA R18, R2, UR4, 0x2 ;  /* 0x0000000402127c11 */ /* 0x000fce000f8e10ff */
.L_x_5:
[----:B-1----:R-:W-:-:S04]  /*0400*/  IMAD.WIDE.U32 R8, R2, 0x4, R4 ;  /* 0x0000000402087825 */ /* 0x002fc800078e0004 */
[--C-:B--2---:R-:W-:Y:S02]  /*0410*/  IMAD.WIDE.U32 R10, R16, 0x4, R4.reuse ;  /* 0x00000004100a7825 */ /* 0x104fe400078e0004 */
[----:B------:R-:W2:Y:S02]  /*0420*/  LDG.E R9, desc[UR6][R8.64] ;  /* 0x0000000608097981 */ /* 0x000ea4000c1e1900 */
[--C-:B------:R-:W-:Y:S02]  /*0430*/  IMAD.WIDE.U32 R12, R14, 0x4, R4.reuse ;  /* 0x000000040e0c7825 */ /* 0x100fe400078e0004 */
[----:B------:R-:W3:Y:S02]  /*0440*/  LDG.E R10, desc[UR6][R10.64] ;  /* 0x000000060a0a7981 */ /* 0x000ee4000c1e1900 */
[----:B------:R-:W-:Y:S02]  /*0450*/  IMAD.WIDE.U32 R6, R15, 0x4, R4 ;  /* 0x000000040f067825 */ /* 0x000fe400078e0004 */
[----:B------:R-:W4:Y:S04]  /*0460*/  LDG.E R12, desc[UR6][R12.64] ;  /* 0x000000060c0c7981 */ /* 0x000f28000c1e1900 */
[----:B------:R-:W5:Y:S01]  /*0470*/  LDG.E R6, desc[UR6][R6.64] ;  /* 0x0000000606067981 */ /* 0x000f62000c1e1900 */
[CC--:B------:R-:W-:Y:S01]  /*0480*/  LEA R17, R3.reuse, R18.reuse, 0x2 ;  /* 0x0000001203117211 */ /* 0x0c0fe200078e10ff */
[C---:B------:R-:W-:Y:S01]  /*0490*/  IMAD R21, R3.reuse, 0xc, R18 ;  /* 0x0000000c03157824 */ /* 0x040fe200078e0212 */
[----:B------:R-:W-:-:S02]  /*04a0*/  LEA R19, R3, R18, 0x3 ;  /* 0x0000001203137211 */ /* 0x000fc400078e18ff */
[----:B------:R-:W-:-:S04]  /*04b0*/  IADD3 R2, PT, PT, R3, R2, R3 ;  /* 0x0000000203027210 */ /* 0x000fc80007ffe003 */
[----:B------:R-:W-:-:S04]  /*04c0*/  IADD3 R2, PT, PT, R3, R2, R3 ;  /* 0x0000000203027210 */ /* 0x000fc80007ffe003 */
[----:B------:R-:W-:Y:S01]  /*04d0*/  ISETP.GE.U32.AND P0, PT, R2, 0x3c1, PT ;  /* 0x000003c10200780c */ /* 0x000fe20003f06070 */
[C---:B------:R-:W-:Y:S01]  /*04e0*/  IMAD R14, R3.reuse, 0x4, R14 ;  /* 0x00000004030e7824 */ /* 0x040fe200078e020e */
[C---:B------:R-:W-:Y:S02]  /*04f0*/  LEA R15, R3.reuse, R15, 0x2 ;  /* 0x0000000f030f7211 */ /* 0x040fe400078e10ff */
[C---:B------:R-:W-:Y:S01]  /*0500*/  LEA R16, R3.reuse, R16, 0x2 ;  /* 0x0000001003107211 */ /* 0x040fe200078e10ff */
[----:B--2---:R0:W-:Y:S04]  /*0510*/  STS [R18], R9 ;  /* 0x0000000912007388 */ /* 0x0041e80000000800 */
[----:B---3--:R2:W-:Y:S04]  /*0520*/  STS [R17], R10 ;  /* 0x0000000a11007388 */ /* 0x0085e80000000800 */
[----:B----4-:R2:W-:Y:S04]  /*0530*/  STS [R19], R12 ;  /* 0x0000000c13007388 */ /* 0x0105e80000000800 */
[----:B-----5:R2:W-:Y:S01]  /*0540*/  STS [R21], R6 ;  /* 0x0000000615007388 */ /* 0x0205e20000000800 */
[----:B0-----:R-:W-:Y:S01]  /*0550*/  LEA R18, R3, R18, 0x4 ;  /* 0x0000001203127211 */ /* 0x001fe200078e20ff */
[----:B------:R-:W-:Y:S06]  /*0560*/  @!P0 BRA `(.L_x_5) ;  /* 0xfffffffc00a48947 */ /* 0x000fec000383ffff */
.L_x_1:
[----:B------:R-:W-:Y:S05]  /*0570*/  BSYNC.RECONVERGENT B0 ;  /* 0x0000000000007941 */ /* 0x000fea0003800200 */
.L_x_0:
[----:B------:R-:W0:Y:S08]  /*0580*/  LDC.64 R2, c[0x0][0x398] ;  /* 0x0000e600ff027b82 */ /* 0x000e300000000a00 */
[----:B------:R-:W1:Y:S08]  /*0590*/  S2UR UR4, SR_CTAID.X ;  /* 0x00000000000479c3 */ /* 0x000e700000002500 */
[----:B------:R-:W1:Y:S01]  /*05a0*/  LDC R5, c[0x0][0x360] ;  /* 0x0000d800ff057b82 */ /* 0x000e620000000800 */
[----:B0-----:R-:W-:Y:S01]  /*05b0*/  IADD3 R2, PT, PT, R2, -0x1e, RZ ;  /* 0xffffffe202027810 */ /* 0x001fe20007ffe0ff */
[----:B------:R-:W-:-:S02]  /*05c0*/  VIADD R7, R3, 0xffffffe2 ;  /* 0xffffffe203077836 */ /* 0x000fc40000000000 */
[----:B-1----:R-:W-:Y:S02]  /*05d0*/  IMAD R0, R5, UR4, R0 ;  /* 0x0000000405007c24 */ /* 0x002fe4000f8e0200 */
[----:B------:R-:W-:Y:S02]  /*05e0*/  IMAD R5, R2, R7, RZ ;  /* 0x0000000702057224 */ /* 0x000fe400078e02ff */
[----:B------:R-:W-:Y:S03]  /*05f0*/  BAR.SYNC.DEFER_BLOCKING 0x0 ;  /* 0x0000000000007b1d */ /* 0x000fe60000010000 */
[----:B------:R-:W-:-:S13]  /*0600*/  ISETP.GE.AND P0, PT, R0, R5, PT ;  /* 0x000000050000720c */ /* 0x000fda0003f06270 */
[----:B------:R-:W-:Y:S05]  /*0610*/  @P0 EXIT ;  /* 0x000000000000094d */ /* 0x000fea0003800000 */
[-C--:B------:R-:W-:Y:S01]  /*0620*/  IABS R9, R7.reuse ;  /* 0x0000000700097213 */ /* 0x080fe20000000000 */
[----:B------:R-:W0:Y:S01]  /*0630*/  S2UR UR5, SR_CgaCtaId ;  /* 0x00000000000579c3 */ /* 0x000e220000008800 */
[----:B------:R-:W-:Y:S01]  /*0640*/  IABS R8, R0 ;  /* 0x0000000000087213 */ /* 0x000fe20000000000 */
[----:B------:R-:W-:Y:S01]  /*0650*/  UMOV UR4, 0x400 ;  /* 0x0000040000047882 */ /* 0x000fe20000000000 */
[----:B------:R-:W1:Y:S01]  /*0660*/  I2F.RP R2, R9 ;  /* 0x0000000900027306 */ /* 0x000e620000209400 */
[----:B--2---:R-:W-:-:S07]  /*0670*/  IABS R10, R7 ;  /* 0x00000007000a7213 */ /* 0x004fce0000000000 */
[----:B-1----:R-:W1:Y:S01]  /*0680*/  MUFU.RCP R2, R2 ;  /* 0x0000000200027308 */ /* 0x002e620000001000 */
[----:B0-----:R-:W-:Y:S01]  /*0690*/  ULEA UR4, UR5, UR4, 0x18 ;  /* 0x0000000405047291 */ /* 0x001fe2000f8ec0ff */
[----:B-1----:R-:W-:Y:S01]  /*06a0*/  IADD3 R4, PT, PT, R2, 0xffffffe, RZ ;  /* 0x0ffffffe02047810 */ /* 0x002fe20007ffe0ff */
[----:B------:R-:W-:-:S05]  /*06b0*/  IMAD.MOV R2, RZ, RZ, -R10 ;  /* 0x000000ffff027224 */ /* 0x000fca00078e0a0a */
[----:B------:R0:W1:Y:S02]  /*06c0*/  F2I.FTZ.U32.TRUNC.NTZ R5, R4 ;  /* 0x0000000400057305 */ /* 0x000064000021f000 */
[----:B0-----:R-:W-:Y:S01]  /*06d0*/  HFMA2 R4, -RZ, RZ, 0, 0 ;  /* 0x00000000ff047431 */ /* 0x001fe200000001ff */
[----:B-1----:R-:W-:-:S05]  /*06e0*/  IADD3 R6, PT, PT, RZ, -R5, RZ ;  /* 0x80000005ff067210 */ /* 0x002fca0007ffe0ff */
[----:B------:R-:W-:Y:S01]  /*06f0*/  IMAD R11, R6, R9, RZ ;  /* 0x00000009060b7224 */ /* 0x000fe200078e02ff */
[----:B------:R-:W-:-:S03]  /*0700*/  MOV R6, R8 ;  /* 0x0000000800067202 */ /* 0x000fc60000000f00 */
[----:B------:R-:W-:-:S06]  /*0710*/  IMAD.HI.U32 R5, R5, R11, R4 ;  /* 0x0000000b05057227 */ /* 0x000fcc00078e0004 */
[----:B------:R-:W-:-:S04]  /*0720*/  IMAD.HI.U32 R5, R5, R6, RZ ;  /* 0x0000000605057227 */ /* 0x000fc800078e00ff */
[----:B------:R-:W-:-:S05]  /*0730*/  IMAD R2, R5, R2, R6 ;  /* 0x0000000205027224 */ /* 0x000fca00078e0206 */
[----:B------:R-:W-:-:S13]  /*0740*/  ISETP.GT.U32.AND P2, PT, R9, R2, PT ;  /* 0x000000020900720c */ /* 0x000fda0003f44070 */
[-C--:B------:R-:W-:Y:S02]  /*0750*/  @!P2 IADD3 R2, PT, PT, R2, -R9.reuse, RZ ;  /* 0x800000090202a210 */ /* 0x080fe40007ffe0ff */
[----:B------:R-:W-:Y:S02]  /*0760*/  @!P2 IADD3 R5, PT, PT, R5, 0x1, RZ ;  /* 0x000000010505a810 */ /* 0x000fe40007ffe0ff */
[----:B------:R-:W-:Y:S02]  /*0770*/  ISETP.GE.U32.AND P0, PT, R2, R9, PT ;  /* 0x000000090200720c */ /* 0x000fe40003f06070 */
[----:B------:R-:W-:Y:S02]  /*0780*/  LOP3.LUT R2, R0, R7, RZ, 0x3c, !PT ;  /* 0x0000000700027212 */ /* 0x000fe400078e3cff */
[----:B------:R-:W-:Y:S02]  /*0790*/  ISETP.NE.AND P2, PT, R7, RZ, PT ;  /* 0x000000ff0700720c */ /* 0x000fe40003f45270 */
[----:B------:R-:W-:Y:S01]  /*07a0*/  ISETP.GE.AND P1, PT, R2, RZ, PT ;  /* 0x000000ff0200720c */ /* 0x000fe20003f26270 */
[----:B------:R-:W-:-:S06]  /*07b0*/  HFMA2 R2, -RZ, RZ, 0, 3.5762786865234375e-06 ;  /* 0x0000003cff027431 */ /* 0x000fcc00000001ff */
[----:B------:R-:W-:-:S06]  /*07c0*/  @P0 IADD3 R5, PT, PT, R5, 0x1, RZ ;  /* 0x0000000105050810 */ /* 0x000fcc0007ffe0ff */
[----:B------:R-:W-:Y:S02]  /*07d0*/  @!P1 IADD3 R5, PT, PT, -R5, RZ, RZ ;  /* 0x000000ff05059210 */ /* 0x000fe40007ffe1ff */
[----:B------:R-:W-:-:S05]  /*07e0*/  @!P2 LOP3.LUT R5, RZ, R7, RZ, 0x33, !PT ;  /* 0x00000007ff05a212 */ /* 0x000fca00078e33ff */
[----:B------:R-:W-:-:S04]  /*07f0*/  IMAD.MOV R6, RZ, RZ, -R5 ;  /* 0x000000ffff067224 */ /* 0x000fc800078e0a05 */
[----:B------:R-:W-:Y:S01]  /*0800*/  IMAD R6, R7, R6, R0 ;  /* 0x0000000607067224 */ /* 0x000fe200078e0200 */
[----:B------:R-:W-:-:S03]  /*0810*/  MOV R7, RZ ;  /* 0x000000ff00077202 */ /* 0x000fc60000000f00 */
[----:B------:R-:W-:-:S07]  /*0820*/  IMAD R6, R5, R3, R6 ;  /* 0x0000000305067224 */ /* 0x000fce00078e0206 */
.L_x_6:
[----:B------:R-:W0:Y:S01]  /*0830*/  LDC.64 R4, c[0x0][0x380] ;  /* 0x0000e000ff047b82 */ /* 0x000e220000000a00 */
[----:B------:R-:W1:Y:S04]  /*0840*/  LDS R26, [R2+UR4+-0x3c] ;  /* 0xffffc404021a7984 */ /* 0x000e680008000800 */
[----:B------:R-:W2:Y:S04]  /*0850*/  LDS R28, [R2+UR4+-0x38] ;  /* 0xffffc804021c7984 */ /* 0x000ea80008000800 */
[----:B------:R-:W3:Y:S04]  /*0860*/  LDS R21, [R2+UR4+-0x34] ;  /* 0xffffcc0402157984 */ /* 0x000ee80008000800 */
[----:B------:R-:W4:Y:S04]  /*0870*/  LDS R23, [R2+UR4+-0x30] ;  /* 0xffffd00402177984 */ /* 0x000f280008000800 */
[----:B------:R-:W5:Y:S04]  /*0880*/  LDS R25, [R2+UR4+-0x2c] ;  /* 0xffffd40402197984 */ /* 0x000f680008000800 */
[----:B------:R-:W5:Y:S01]  /*0890*/  LDS R27, [R2+UR4+-0x28] ;  /* 0xffffd804021b7984 */ /* 0x000f620008000800 */
[----:B0-----:R-:W-:-:S05]  /*08a0*/  IMAD.WIDE R4, R6, 0x4, R4 ;  /* 0x0000000406047825 */ /* 0x001fca00078e0204 */
[----:B------:R-:W1:Y:S04]  /*08b0*/  LDG.E R11, desc[UR6][R4.64] ;  /* 0x00000006040b7981 */ /* 0x000e68000c1e1900 */
[----:B------:R-:W2:Y:S04]  /*08c0*/  LDG.E R17, desc[UR6][R4.64+0x4] ;  /* 0x0000040604117981 */ /* 0x000ea8000c1e1900 */
[----:B------:R-:W3:Y:S04]  /*08d0*/  LDG.E R12, desc[UR6][R4.64+0x8] ;  /* 0x00000806040c7981 */ /* 0x000ee8000c1e1900 */
[----:B------:R-:W4:Y:S04]  /*08e0*/  LDG.E R18, desc[UR6][R4.64+0xc] ;  /* 0x00000c0604127981 */ /* 0x000f28000c1e1900 */
[----:B------:R-:W5:Y:S04]  /*08f0*/  LDG.E R16, desc[UR6][R4.64+0x10] ;  /* 0x0000100604107981 */ /* 0x000f68000c1e1900 */
        /* <DEDUP_REMOVED lines=9> */
[----:B------:R-:W5:Y:S01]  /*0990*/  LDG.E R15, desc[UR6][R4.64+0x38] ;  /* 0x00003806040f7981 */ /* 0x000f62000c1e1900 */
[----:B-1----:R-:W-:-:S03]  /*09a0*/  IMAD R11, R26, R11, R7 ;  /* 0x0000000b1a0b7224 */ /* 0x002fc600078e0207 */
[----:B------:R-:W5:Y:S01]  /*09b0*/  LDG.E R7, desc[UR6][R4.64+0x44] ;  /* 0x0000440604077981 */ /* 0x000f62000c1e1900 */
[----:B--2---:R-:W-:-:S03]  /*09c0*/  IMAD R28, R28, R17, R11 ;  /* 0x000000111c1c7224 */ /* 0x004fc600078e020b */
[----:B------:R-:W0:Y:S04]  /*09d0*/  LDS R11, [R2+UR4+-0x24] ;  /* 0xffffdc04020b7984 */ /* 0x000e280008000800 */
[----:B------:R-:W2:Y:S01]  /*09e0*/  LDG.E R17, desc[UR6][R4.64+0x3c] ;  /* 0x00003c0604117981 */ /* 0x000ea2000c1e1900 */
[----:B---3--:R-:W-:-:S03]  /*09f0*/  IMAD R28, R21, R12, R28 ;  /* 0x0000000c151c7224 */ /* 0x008fc600078e021c */
[----:B------:R-:W1:Y:S04]  /*0a00*/  LDS R21, [R2+UR4+-0x20] ;  /* 0xffffe00402157984 */ /* 0x000e680008000800 */
[----:B------:R-:W3:Y:S01]  /*0a10*/  LDG.E R12, desc[UR6][R4.64+0x40] ;  /* 0x00004006040c7981 */ /* 0x000ee2000c1e1900 */
[----:B----4-:R-:W-:-:S03]  /*0a20*/  IMAD R18, R23, R18, R28 ;  /* 0x0000001217127224 */ /* 0x010fc600078e021c */
[----:B------:R-:W4:Y:S01]  /*0a30*/  LDS R23, [R2+UR4+-0x1c] ;  /* 0xffffe40402177984 */ /* 0x000f220008000800 */
[----:B-----5:R-:W-:-:S03]  /*0a40*/  IMAD R18, R25, R16, R18 ;  /* 0x0000001019127224 */ /* 0x020fc600078e0212 */
[----:B------:R-:W5:Y:S04]  /*0a50*/  LDS R25, [R2+UR4+-0x18] ;  /* 0xffffe80402197984 */ /* 0x000f680008000800 */
[----:B------:R-:W3:Y:S01]  /*0a60*/  LDG.E R16, desc[UR6][R4.64+0x48] ;  /* 0x0000480604107981 */ /* 0x000ee2000c1e1900 */
[----:B------:R-:W-:-:S03]  /*0a70*/  IMAD R27, R27, R14, R18 ;  /* 0x0000000e1b1b7224 */ /* 0x000fc600078e0212 */
[----:B------:R-:W5:Y:S04]  /*0a80*/  LDS R18, [R2+UR4+-0x14] ;  /* 0xffffec0402127984 */ /* 0x000f680008000800 */
[----:B------:R-:W3:Y:S04]  /*0a90*/  LDG.E R14, desc[UR6][R4.64+0x4c] ;  /* 0x00004c06040e7981 */ /* 0x000ee8000c1e1900 */
[----:B------:R-:W-:Y:S01]  /*0aa0*/  LDS R26, [R2+UR4+-0xc] ;  /* 0xfffff404021a7984 */ /* 0x000fe20008000800 */
[----:B0-----:R-:W-:-:S03]  /*0ab0*/  IMAD R27, R11, R10, R27 ;  /* 0x0000000a0b1b7224 */ /* 0x001fc600078e021b */
[----:B------:R-:W-:Y:S04]  /*0ac0*/  LDS R28, [R2+UR4] ;  /* 0x00000004021c7984 */ /* 0x000fe80008000800 */
[----:B------:R-:W0:Y:S04]  /*0ad0*/  LDS R10, [R2+UR4+-0x10] ;  /* 0xfffff004020a7984 */ /* 0x000e280008000800 */
[----:B------:R-:W3:Y:S01]  /*0ae0*/  LDG.E R11, desc[UR6][R4.64+0x50] ;  /* 0x00005006040b7981 */ /* 0x000ee2000c1e1900 */
[----:B-1----:R-:W-:-:S03]  /*0af0*/  IMAD R27, R21, R20, R27 ;  /* 0x00000014151b7224 */ /* 0x002fc600078e021b */
[----:B------:R-:W3:Y:S04]  /*0b00*/  LDG.E R20, desc[UR6][R4.64+0x54] ;  /* 0x0000540604147981 */ /* 0x000ee8000c1e1900 */
[----:B------:R-:W3:Y:S01]  /*0b10*/  LDG.E R21, desc[UR6][R4.64+0x58] ;  /* 0x0000580604157981 */ /* 0x000ee2000c1e1900 */
[----:B----4-:R-:W-:-:S03]  /*0b20*/  IMAD R27, R23, R22, R27 ;  /* 0x00000016171b7224 */ /* 0x010fc600078e021b */
[----:B------:R-:W4:Y:S01]  /*0b30*/  LDG.E R23, desc[UR6][R4.64+0x5c] ;  /* 0x00005c0604177981 */ /* 0x000f22000c1e1900 */
[----:B-----5:R-:W-:-:S03]  /*0b40*/  IMAD R27, R25, R24, R27 ;  /* 0x00000018191b7224 */ /* 0x020fc600078e021b */
[----:B------:R-:W5:Y:S04]  /*0b50*/  LDG.E R22, desc[UR6][R4.64+0x60] ;  /* 0x0000600604167981 */ /* 0x000f68000c1e1900 */
[----:B------:R-:W5:Y:S01]  /*0b60*/  LDG.E R25, desc[UR6][R4.64+0x64] ;  /* 0x0000640604197981 */ /* 0x000f62000c1e1900 */
[----:B------:R-:W-:-:S03]  /*0b70*/  IMAD R27, R18, R19, R27 ;  /* 0x00000013121b7224 */ /* 0x000fc600078e021b */
[----:B------:R-:W5:Y:S04]  /*0b80*/  LDG.E R24, desc[UR6][R4.64+0x68] ;  /* 0x0000680604187981 */ /* 0x000f68000c1e1900 */
[----:B------:R-:W5:Y:S04]  /*0b90*/  LDG.E R19, desc[UR6][R4.64+0x6c] ;  /* 0x00006c0604137981 */ /* 0x000f68000c1e1900 */
[----:B------:R-:W5:Y:S01]  /*0ba0*/  LDG.E R18, desc[UR6][R4.64+0x70] ;  /* 0x0000700604127981 */ /* 0x000f62000c1e1900 */
[----:B0-----:R-:W-:-:S03]  /*0bb0*/  IMAD R27, R10, R13, R27 ;  /* 0x0000000d0a1b7224 */ /* 0x001fc600078e021b */
[----:B------:R-:W5:Y:S04]  /*0bc0*/  LDG.E R10, desc[UR6][R4.64+0x74] ;  /* 0x00007406040a7981 */ /* 0x000f68000c1e1900 */
[----:B------:R0:W5:Y:S01]  /*0bd0*/  LDG.E R13, desc[UR6][R4.64+0x78] ;  /* 0x00007806040d7981 */ /* 0x000162000c1e1900 */
[----:B------:R-:W-:-:S03]  /*0be0*/  IMAD R8, R26, R8, R27 ;  /* 0x000000081a087224 */ /* 0x000fc600078e021b */
[----:B------:R-:W1:Y:S04]  /*0bf0*/  LDS R26, [R2+UR4+-0x8] ;  /* 0xfffff804021a7984 */ /* 0x000e680008000800 */
[----:B------:R-:W1:Y:S04]  /*0c00*/  LDS R27, [R2+UR4+-0x4] ;  /* 0xfffffc04021b7984 */ /* 0x000e680008000800 */
[----:B0-----:R-:W-:Y:S04]  /*0c10*/  LDS R5, [R2+UR4+0x10] ;  /* 0x0000100402057984 */ /* 0x001fe80008000800 */
[----:B------:R-:W-:Y:S01]  /*0c20*/  LDS R4, [R2+UR4+0x14] ;  /* 0x0000140402047984 */ /* 0x000fe20008000800 */
[----:B-1----:R-:W-:-:S03]  /*0c30*/  IMAD R8, R26, R9, R8 ;  /* 0x000000091a087224 */ /* 0x002fc600078e0208 */
[----:B------:R-:W3:Y:S04]  /*0c40*/  LDS R9, [R2+UR4+0x4] ;  /* 0x0000040402097984 */ /* 0x000ee80008000800 */
[----:B------:R-:W0:Y:S01]  /*0c50*/  LDS R26, [R2+UR4+0x8] ;  /* 0x00000804021a7984 */ /* 0x000e220008000800 */
[----:B------:R-:W-:-:S03]  /*0c60*/  IMAD R8, R27, R15, R8 ;  /* 0x0000000f1b087224 */ /* 0x000fc600078e0208 */
[----:B------:R-:W1:Y:S01]  /*0c70*/  LDS R15, [R2+UR4+0xc] ;  /* 0x00000c04020f7984 */ /* 0x000e620008000800 */
[----:B------:R-:W-:Y:S01]  /*0c80*/  IADD3 R6, PT, PT, R6, R3, RZ ;  /* 0x0000000306067210 */ /* 0x000fe20007ffe0ff */
[----:B--2---:R-:W-:-:S04]  /*0c90*/  IMAD R8, R28, R17, R8 ;  /* 0x000000111c087224 */ /* 0x004fc800078e0208 */
[----:B---3--:R-:W-:Y:S02]  /*0ca0*/  IMAD R12, R9, R12, R8 ;  /* 0x0000000c090c7224 */ /* 0x008fe400078e0208 */
[----:B------:R-:W2:Y:S04]  /*0cb0*/  LDS R9, [R2+UR4+0x18] ;  /* 0x0000180402097984 */ /* 0x000ea80008000800 */
[----:B------:R-:W3:Y:S01]  /*0cc0*/  LDS R8, [R2+UR4+0x1c] ;  /* 0x00001c0402087984 */ /* 0x000ee20008000800 */
[----:B0-----:R-:W-:-:S03]  /*0cd0*/  IMAD R26, R26, R7, R12 ;  /* 0x000000071a1a7224 */ /* 0x001fc600078e020c */
[----:B------:R-:W4:Y:S04]  /*0ce0*/  LDS R12, [R2+UR4+0x20] ;  /* 0x00002004020c7984 */ /* 0x000f280008000800 */
[----:B------:R-:W5:Y:S01]  /*0cf0*/  LDS R7, [R2+UR4+0x24] ;  /* 0x0000240402077984 */ /* 0x000f620008000800 */
[----:B-1----:R-:W-:-:S03]  /*0d00*/  IMAD R26, R15, R16, R26 ;  /* 0x000000100f1a7224 */ /* 0x002fc600078e021a */
[----:B------:R-:W0:Y:S04]  /*0d10*/  LDS R16, [R2+UR4+0x28] ;  /* 0x0000280402107984 */ /* 0x000e280008000800 */
[----:B------:R-:W1:Y:S01]  /*0d20*/  LDS R15, [R2+UR4+0x2c] ;  /* 0x00002c04020f7984 */ /* 0x000e620008000800 */
[----:B------:R-:W-:-:S03]  /*0d30*/  IMAD R26, R5, R14, R26 ;  /* 0x0000000e051a7224 */ /* 0x000fc600078e021a */
[----:B------:R-:W1:Y:S04]  /*0d40*/  LDS R14, [R2+UR4+0x30] ;  /* 0x00003004020e7984 */ /* 0x000e680008000800 */
[----:B------:R-:W1:Y:S01]  /*0d50*/  LDS R5, [R2+UR4+0x34] ;  /* 0x0000340402057984 */ /* 0x000e620008000800 */
[----:B------:R-:W-:-:S03]  /*0d60*/  IMAD R26, R4, R11, R26 ;  /* 0x0000000b041a7224 */ /* 0x000fc600078e021a */
[----:B------:R-:W1:Y:S04]  /*0d70*/  LDS R11, [R2+UR4+0x38] ;  /* 0x00003804020b7984 */ /* 0x000e680008000800 */
[----:B------:R5:W1:Y:S01]  /*0d80*/  LDS R4, [R2+UR4+0x3c] ;  /* 0x00003c0402047984 */ /* 0x000a620008000800 */
[----:B--2---:R-:W-:-:S04]  /*0d90*/  IMAD R9, R9, R20, R26 ;  /* 0x0000001409097224 */ /* 0x004fc800078e021a */
[----:B---3--:R-:W-:-:S04]  /*0da0*/  IMAD R8, R8, R21, R9 ;  /* 0x0000001508087224 */ /* 0x008fc800078e0209 */
[----:B----4-:R-:W-:-:S04]  /*0db0*/  IMAD R8, R12, R23, R8 ;  /* 0x000000170c087224 */ /* 0x010fc800078e0208 */
[----:B-----5:R-:W-:Y:S01]  /*0dc0*/  IMAD R7, R7, R22, R8 ;  /* 0x0000001607077224 */ /* 0x020fe200078e0208 */
[----:B------:R-:W-:-:S03]  /*0dd0*/  IADD3 R2, PT, PT, R2, 0x7c, RZ ;  /* 0x0000007c02027810 */ /* 0x000fc60007ffe0ff */
[----:B0-----:R-:W-:Y:S01]  /*0de0*/  IMAD R7, R16, R25, R7 ;  /* 0x0000001910077224 */ /* 0x001fe200078e0207 */
[----:B------:R-:W-:-:S03]  /*0df0*/  ISETP.NE.AND P0, PT, R2, 0xf40, PT ;  /* 0x00000f400200780c */ /* 0x000fc60003f05270 */
[----:B-1----:R-:W-:-:S04]  /*0e00*/  IMAD R7, R15, R24, R7 ;  /* 0x000000180f077224 */ /* 0x002fc800078e0207 */
[----:B------:R-:W-:-:S04]  /*0e10*/  IMAD R7, R14, R19, R7 ;  /* 0x000000130e077224 */ /* 0x000fc800078e0207 */
[----:B------:R-:W-:-:S04]  /*0e20*/  IMAD R5, R5, R18, R7 ;  /* 0x0000001205057224 */ /* 0x000fc800078e0207 */
[----:B------:R-:W-:-:S04]  /*0e30*/  IMAD R5, R11, R10, R5 ;  /* 0x0000000a0b057224 */ /* 0x000fc800078e0205 */
[----:B------:R-:W-:Y:S01]  /*0e40*/  IMAD R7, R4, R13, R5 ;  /* 0x0000000d04077224 */ /* 0x000fe200078e0205 */
[----:B------:R-:W-:Y:S06]  /*0e50*/  @P0 BRA `(.L_x_6) ;  /* 0xfffffff800740947 */ /* 0x000fec000383ffff */
[----:B------:R-:W0:Y:S02]  /*0e60*/  LDC.64 R2, c[0x0][0x390] ;  /* 0x0000e400ff027b82 */ /* 0x000e240000000a00 */
[----:B0-----:R-:W-:-:S05]  /*0e70*/  IMAD.WIDE R2, R0, 0x4, R2 ;  /* 0x0000000400027825 */ /* 0x001fca00078e0202 */
[----:B------:R-:W-:Y:S01]  /*0e80*/  STG.E desc[UR6][R2.64], R7 ;  /* 0x0000000702007986 */ /* 0x000fe2000c101906 */
[----:B------:R-:W-:Y:S05]  /*0e90*/  EXIT ;  /* 0x000000000000794d */ /* 0x000fea0003800000 */
.L_x_7:
[----:B------:R-:W-:-:S00]  /*0ea0*/  BRA `(.L_x_7) ;  /* 0xfffffffc00fc7947 */ /* 0x000fc0000383ffff */
[----:B------:R-:W-:-:S00]  /*0eb0*/  NOP ;  /* 0x0000000000007918 */ /* 0x000fc00000000000 */
        /* <DEDUP_REMOVED lines=12> */
.L_x_8:


//--------------------- .nv.shared._Z11conv_kernelIiiLi31ELi31EEvPT_S1_PT0_ii --------------------------
	.section	.nv.shared._Z11conv_kernelIiiLi31ELi31EEvPT_S1_PT0_ii,"aw",@nobits
	.sectionflags	@""
	.align	4
.nv.shared._Z11conv_kernelIiiLi31ELi31EEvPT_S1_PT0_ii:
	.zero		4868


//--------------------- .nv.shared.reserved.0     --------------------------
	.section	.nv.shared.reserved.0,"aw",@nobits
	.weak		__nv_reservedSMEM_offset_0_alias
	.size		__nv_reservedSMEM_offset_0_alias, 0, 64
	.other		__nv_reservedSMEM_offset_0_alias,@"STO_CUDA_RESERVED_SHARED STV_DEFAULT"
__nv_reservedSMEM_offset_0_alias:
	.zero		0
	.zero		64


//--------------------- .nv.constant0._Z11conv_kernelIiiLi31ELi31EEvPT_S1_PT0_ii --------------------------
	.section	.nv.constant0._Z11conv_kernelIiiLi31ELi31EEvPT_S1_PT0_ii,"a",@progbits
	.sectionflags	@""
	.align	4
.nv.constant0._Z11conv_kernelIiiLi31ELi31EEvPT_S1_PT0_ii:
	.zero		928


//--------------------- SYMBOLS --------------------------

	.type		.nv.reservedSmem.offset0,@object
	.size		.nv.reservedSmem.offset0,0x4
	.type		.nv.reservedSmem.cap,@object
	.size		.nv.reservedSmem.cap,0x4
